	.headerflags	@"EF_CUDA_TEXMODE_UNIFIED EF_CUDA_64BIT_ADDRESS EF_CUDA_ACCELERATORS EF_CUDA_SM90 EF_CUDA_VIRTUAL_SM(EF_CUDA_SM90)"
	.elftype	@"ET_EXEC"


//--------------------- .nv.info                  --------------------------
	.section	.nv.info,"",@"SHT_CUDA_INFO"
	.align	4


	//----- nvinfo : EIATTR_REGCOUNT
	.align		4
        /*0000*/ 	.byte	0x04, 0x2f
        /*0002*/ 	.short	(.L_1 - .L_0)
	.align		4
.L_0:
        /*0004*/ 	.word	index@(triton_poi_fused__safe_softmax_add_1)
        /*0008*/ 	.word	0x0000001c


	//----- nvinfo : EIATTR_MIN_STACK_SIZE
	.align		4
.L_1:
        /*000c*/ 	.byte	0x04, 0x12
        /*000e*/ 	.short	(.L_3 - .L_2)
	.align		4
.L_2:
        /*0010*/ 	.word	index@(triton_poi_fused__safe_softmax_add_1)
        /*0014*/ 	.word	0x00000000


	//----- nvinfo : EIATTR_FRAME_SIZE
	.align		4
.L_3:
        /*0018*/ 	.byte	0x04, 0x11
        /*001a*/ 	.short	(.L_5 - .L_4)
	.align		4
.L_4:
        /*001c*/ 	.word	index@(triton_poi_fused__safe_softmax_add_1)
        /*0020*/ 	.word	0x00000000


	//----- nvinfo : EIATTR_MIN_STACK_SIZE
	.align		4
.L_5:
        /*0024*/ 	.byte	0x04, 0x12
        /*0026*/ 	.short	(.L_7 - .L_6)
	.align		4
.L_6:
        /*0028*/ 	.word	index@(triton_poi_fused__safe_softmax_add_1)
        /*002c*/ 	.word	0x00000000
.L_7:


//--------------------- .nv.info.triton_poi_fused__safe_softmax_add_1 --------------------------
	.section	.nv.info.triton_poi_fused__safe_softmax_add_1,"",@"SHT_CUDA_INFO"
	.sectionflags	@""
	.align	4


	//----- nvinfo : EIATTR_CUDA_API_VERSION
	.align		4
        /*0000*/ 	.byte	0x04, 0x37
        /*0002*/ 	.short	(.L_9 - .L_8)
.L_8:
        /*0004*/ 	.word	0x0000007c


	//----- nvinfo : EIATTR_KPARAM_INFO
	.align		4
.L_9:
        /*0008*/ 	.byte	0x04, 0x17
        /*000a*/ 	.short	(.L_11 - .L_10)
.L_10:
        /*000c*/ 	.word	0x00000000
        /*0010*/ 	.short	0x0005
        /*0012*/ 	.short	0x0028
        /*0014*/ 	.byte	0x00, 0xf0, 0x11, 0x00


	//----- nvinfo : EIATTR_KPARAM_INFO
	.align		4
.L_11:
        /*0018*/ 	.byte	0x04, 0x17
        /*001a*/ 	.short	(.L_13 - .L_12)
.L_12:
        /*001c*/ 	.word	0x00000000
        /*0020*/ 	.short	0x0004
        /*0022*/ 	.short	0x0020
        /*0024*/ 	.byte	0x00, 0xf4, 0x21, 0x00


	//----- nvinfo : EIATTR_KPARAM_INFO
	.align		4
.L_13:
        /*0028*/ 	.byte	0x04, 0x17
        /*002a*/ 	.short	(.L_15 - .L_14)
.L_14:
        /*002c*/ 	.word	0x00000000
        /*0030*/ 	.short	0x0003
        /*0032*/ 	.short	0x0018
        /*0034*/ 	.byte	0x00, 0xf4, 0x21, 0x00


	//----- nvinfo : EIATTR_KPARAM_INFO
	.align		4
.L_15:
        /*0038*/ 	.byte	0x04, 0x17
        /*003a*/ 	.short	(.L_17 - .L_16)
.L_16:
        /*003c*/ 	.word	0x00000000
        /*0040*/ 	.short	0x0002
        /*0042*/ 	.short	0x0010
        /*0044*/ 	.byte	0x00, 0xf4, 0x21, 0x00


	//----- nvinfo : EIATTR_KPARAM_INFO
	.align		4
.L_17:
        /*0048*/ 	.byte	0x04, 0x17
        /*004a*/ 	.short	(.L_19 - .L_18)
.L_18:
        /*004c*/ 	.word	0x00000000
        /*0050*/ 	.short	0x0001
        /*0052*/ 	.short	0x0008
        /*0054*/ 	.byte	0x00, 0xf4, 0x21, 0x00


	//----- nvinfo : EIATTR_KPARAM_INFO
	.align		4
.L_19:
        /*0058*/ 	.byte	0x04, 0x17
        /*005a*/ 	.short	(.L_21 - .L_20)
.L_20:
        /*005c*/ 	.word	0x00000000
        /*0060*/ 	.short	0x0000
        /*0062*/ 	.short	0x0000
        /*0064*/ 	.byte	0x00, 0xf4, 0x21, 0x00


	//----- nvinfo : EIATTR_SPARSE_MMA_MASK
	.align		4
.L_21:
        /*0068*/ 	.byte	0x03, 0x50
        /*006a*/ 	.short	0x0000


	//----- nvinfo : EIATTR_MAXREG_COUNT
	.align		4
        /*006c*/ 	.byte	0x03, 0x1b
        /*006e*/ 	.short	0x00ff


	//----- nvinfo : EIATTR_EXIT_INSTR_OFFSETS
	.align		4
        /*0070*/ 	.byte	0x04, 0x1c
        /*0072*/ 	.short	(.L_23 - .L_22)


	//   ....[0]....
.L_22:
        /*0074*/ 	.word	0x00000a90


	//   ....[1]....
        /*0078*/ 	.word	0x00000ab0


	//----- nvinfo : EIATTR_REQNTID
	.align		4
.L_23:
        /*007c*/ 	.byte	0x04, 0x10
        /*007e*/ 	.short	(.L_25 - .L_24)
.L_24:
        /*0080*/ 	.word	0x00000020
        /*0084*/ 	.word	0x00000001
        /*0088*/ 	.word	0x00000001


	//----- nvinfo : EIATTR_CBANK_PARAM_SIZE
	.align		4
.L_25:
        /*008c*/ 	.byte	0x03, 0x19
        /*008e*/ 	.short	0x002c


	//----- nvinfo : EIATTR_PARAM_CBANK
	.align		4
        /*0090*/ 	.byte	0x04, 0x0a
        /*0092*/ 	.short	(.L_27 - .L_26)
	.align		4
.L_26:
        /*0094*/ 	.word	index@(.nv.constant0.triton_poi_fused__safe_softmax_add_1)
        /*0098*/ 	.short	0x0210
        /*009a*/ 	.short	0x002c


	//----- nvinfo : EIATTR_SW_WAR
	.align		4
.L_27:
        /*009c*/ 	.byte	0x04, 0x36
        /*009e*/ 	.short	(.L_29 - .L_28)
.L_28:
        /*00a0*/ 	.word	0x00000008
.L_29:


//--------------------- .nv.callgraph             --------------------------
	.section	.nv.callgraph,"",@"SHT_CUDA_CALLGRAPH"
	.align	4
	.sectionentsize	8
	.align		4
        /*0000*/ 	.word	0x00000000
	.align		4
        /*0004*/ 	.word	0xffffffff
	.align		4
        /*0008*/ 	.word	0x00000000
	.align		4
        /*000c*/ 	.word	0xfffffffe
	.align		4
        /*0010*/ 	.word	0x00000000
	.align		4
        /*0014*/ 	.word	0xfffffffd
	.align		4
        /*0018*/ 	.word	0x00000000
	.align		4
        /*001c*/ 	.word	0xfffffffc


//--------------------- .text.triton_poi_fused__safe_softmax_add_1 --------------------------
	.section	.text.triton_poi_fused__safe_softmax_add_1,"ax",@progbits
	.align	128
        .global         triton_poi_fused__safe_softmax_add_1
        .type           triton_poi_fused__safe_softmax_add_1,@function
        .size           triton_poi_fused__safe_softmax_add_1,(.L_x_1 - triton_poi_fused__safe_softmax_add_1)
        .other          triton_poi_fused__safe_softmax_add_1,@"STO_CUDA_ENTRY STV_DEFAULT"
triton_poi_fused__safe_softmax_add_1:
.text.triton_poi_fused__safe_softmax_add_1:
[----:B------:R-:W0:Y:S01]  /*0000*/  LDC R1, c[0x0][0x28] ;  /* 0x00000a00ff017b82 */ /* 0x000e220000000800 */
[----:B------:R-:W1:Y:S07]  /*0010*/  S2R R0, SR_TID.X ;  /* 0x0000000000007919 */ /* 0x000e6e0000002100 */
[----:B------:R-:W2:Y:S01]  /*0020*/  LDC.64 R2, c[0x0][0x210] ;  /* 0x00008400ff027b82 */ /* 0x000ea20000000a00 */
[----:B------:R-:W-:Y:S01]  /*0030*/  ULDC.64 UR4, c[0x0][0x208] ;  /* 0x0000820000047ab9 */ /* 0x000fe20000000a00 */
[----:B------:R-:W3:Y:S06]  /*0040*/  S2R R5, SR_CTAID.X ;  /* 0x0000000000057919 */ /* 0x000eec0000002500 */
[----:B------:R-:W4:Y:S01]  /*0050*/  LDC.64 R8, c[0x0][0x218] ;  /* 0x00008600ff087b82 */ /* 0x000f220000000a00 */
[----:B------:R-:W-:-:S02]  /*0060*/  CS2R R18, SRZ ;  /* 0x0000000000127805 */ /* 0x000fc4000001ff00 */
[----:B------:R-:W-:Y:S02]  /*0070*/  CS2R R20, SRZ ;  /* 0x0000000000147805 */ /* 0x000fe4000001ff00 */
[----:B------:R-:W-:Y:S02]  /*0080*/  CS2R R22, SRZ ;  /* 0x0000000000167805 */ /* 0x000fe4000001ff00 */
[----:B------:R-:W-:Y:S01]  /*0090*/  CS2R R24, SRZ ;  /* 0x0000000000187805 */ /* 0x000fe2000001ff00 */
[----:B------:R-:W-:Y:S01]  /*00a0*/  ULDC.64 UR6, c[0x0][0x230] ;  /* 0x00008c0000067ab9 */ /* 0x000fe20000000a00 */
[----:B-1----:R-:W-:Y:S01]  /*00b0*/  IMAD.SHL.U32 R0, R0, 0x2, RZ ;  /* 0x0000000200007824 */ /* 0x002fe200078e00ff */
[----:B---3--:R-:W-:-:S04]  /*00c0*/  SHF.R.S32.HI R4, RZ, 0x19, R5 ;  /* 0x00000019ff047819 */ /* 0x008fc80000011405 */
[----:B------:R-:W-:-:S05]  /*00d0*/  LOP3.LUT R0, R0, 0x3e, RZ, 0xc0, !PT ;  /* 0x0000003e00007812 */ /* 0x000fca00078ec0ff */
[----:B------:R-:W-:Y:S01]  /*00e0*/  IMAD R0, R5, 0x40, R0 ;  /* 0x0000004005007824 */ /* 0x000fe200078e0200 */
[----:B------:R-:W-:-:S03]  /*00f0*/  SGXT R5, R4, 0x1 ;  /* 0x000000010405781a */ /* 0x000fc60000000200 */
[C---:B------:R-:W-:Y:S01]  /*0100*/  VIADD R4, R0.reuse, 0x1 ;  /* 0x0000000100047836 */ /* 0x040fe20000000000 */
[C---:B------:R-:W-:Y:S01]  /*0110*/  LEA.HI R6, R5.reuse, R0, RZ, 0x4 ;  /* 0x0000000005067211 */ /* 0x040fe200078f20ff */
[C---:B------:R-:W-:Y:S01]  /*0120*/  IMAD.SHL.U32 R11, R0.reuse, 0x4, RZ ;  /* 0x00000004000b7824 */ /* 0x040fe200078e00ff */
[----:B------:R-:W-:Y:S01]  /*0130*/  ISETP.GE.AND P0, PT, R0, 0x40, PT ;  /* 0x000000400000780c */ /* 0x000fe20003f06270 */
[----:B------:R-:W-:Y:S01]  /*0140*/  IMAD.SHL.U32 R13, R4, 0x4, RZ ;  /* 0x00000004040d7824 */ /* 0x000fe200078e00ff */
[----:B------:R-:W-:Y:S02]  /*0150*/  LEA.HI R7, R5, R4, RZ, 0x4 ;  /* 0x0000000405077211 */ /* 0x000fe400078f20ff */
[----:B------:R-:W-:Y:S02]  /*0160*/  LOP3.LUT R5, R6, 0x3ffffff0, RZ, 0xc0, !PT ;  /* 0x3ffffff006057812 */ /* 0x000fe400078ec0ff */
[----:B------:R-:W-:-:S03]  /*0170*/  LOP3.LUT R7, R7, 0x3ffffff0, RZ, 0xc0, !PT ;  /* 0x3ffffff007077812 */ /* 0x000fc600078ec0ff */
[----:B------:R-:W-:Y:S02]  /*0180*/  IMAD.IADD R5, R0, 0x1, -R5 ;  /* 0x0000000100057824 */ /* 0x000fe400078e0a05 */
[----:B------:R-:W-:Y:S02]  /*0190*/  IMAD.IADD R7, R4, 0x1, -R7 ;  /* 0x0000000104077824 */ /* 0x000fe400078e0a07 */
[----:B------:R-:W-:Y:S02]  /*01a0*/  IMAD.SHL.U32 R15, R5, 0x4, RZ ;  /* 0x00000004050f7824 */ /* 0x000fe400078e00ff */
[----:B------:R-:W-:Y:S02]  /*01b0*/  IMAD.SHL.U32 R17, R7, 0x4, RZ ;  /* 0x0000000407117824 */ /* 0x000fe400078e00ff */
[----:B--2---:R-:W-:Y:S01]  /*01c0*/  IMAD.WIDE R4, R11, 0x4, R2 ;  /* 0x000000040b047825 */ /* 0x004fe200078e0202 */
[----:B------:R-:W-:-:S03]  /*01d0*/  CS2R R10, SRZ ;  /* 0x00000000000a7805 */ /* 0x000fc6000001ff00 */
[----:B----4-:R-:W-:Y:S01]  /*01e0*/  IMAD.WIDE R6, R15, 0x4, R8 ;  /* 0x000000040f067825 */ /* 0x010fe200078e0208 */
[----:B------:R-:W-:Y:S01]  /*01f0*/  CS2R R14, SRZ ;  /* 0x00000000000e7805 */ /* 0x000fe2000001ff00 */
[----:B------:R-:W2:Y:S02]  /*0200*/  @!P0 LDG.E.EL R18, desc[UR4][R4.64+0x8] ;  /* 0x0000080404128981 */ /* 0x000ea4000c2e1900 */
[----:B------:R-:W-:Y:S01]  /*0210*/  IMAD.WIDE R2, R13, 0x4, R2 ;  /* 0x000000040d027825 */ /* 0x000fe200078e0202 */
[----:B------:R-:W-:Y:S01]  /*0220*/  CS2R R12, SRZ ;  /* 0x00000000000c7805 */ /* 0x000fe2000001ff00 */
[----:B------:R-:W3:Y:S02]  /*0230*/  @!P0 LDG.E.EL R10, desc[UR4][R4.64] ;  /* 0x00000004040a8981 */ /* 0x000ee4000c2e1900 */
[----:B------:R-:W-:Y:S01]  /*0240*/  IMAD.WIDE R8, R17, 0x4, R8 ;  /* 0x0000000411087825 */ /* 0x000fe200078e0208 */
[----:B------:R-:W-:Y:S01]  /*0250*/  CS2R R16, SRZ ;  /* 0x0000000000107805 */ /* 0x000fe2000001ff00 */
[----:B------:R-:W4:Y:S04]  /*0260*/  @!P0 LDG.E.EL R11, desc[UR4][R2.64] ;  /* 0x00000004020b8981 */ /* 0x000f28000c2e1900 */
[----:B------:R-:W5:Y:S04]  /*0270*/  @!P0 LDG.E.EL R15, desc[UR4][R2.64+0x4] ;  /* 0x00000404020f8981 */ /* 0x000f68000c2e1900 */
[----:B------:R-:W4:Y:S04]  /*0280*/  @!P0 LDG.E.EL R12, desc[UR4][R8.64] ;  /* 0x00000004080c8981 */ /* 0x000f28000c2e1900 */
[----:B------:R-:W5:Y:S04]  /*0290*/  @!P0 LDG.E.EL R16, desc[UR4][R8.64+0x4] ;  /* 0x0000040408108981 */ /* 0x000f68000c2e1900 */
[----:B------:R-:W2:Y:S04]  /*02a0*/  @!P0 LDG.E.EL R14, desc[UR4][R4.64+0x4] ;  /* 0x00000404040e8981 */ /* 0x000ea8000c2e1900 */
[----:B------:R-:W3:Y:S04]  /*02b0*/  @!P0 LDG.E.EL R13, desc[UR4][R6.64] ;  /* 0x00000004060d8981 */ /* 0x000ee8000c2e1900 */
[----:B------:R-:W2:Y:S04]  /*02c0*/  @!P0 LDG.E.EL R17, desc[UR4][R6.64+0x4] ;  /* 0x0000040406118981 */ /* 0x000ea8000c2e1900 */
[----:B------:R-:W2:Y:S04]  /*02d0*/  @!P0 LDG.E.EL R19, desc[UR4][R2.64+0x8] ;  /* 0x0000080402138981 */ /* 0x000ea8000c2e1900 */
[----:B------:R-:W2:Y:S04]  /*02e0*/  @!P0 LDG.E.EL R20, desc[UR4][R8.64+0x8] ;  /* 0x0000080408148981 */ /* 0x000ea8000c2e1900 */
[----:B------:R-:W2:Y:S04]  /*02f0*/  @!P0 LDG.E.EL R21, desc[UR4][R6.64+0x8] ;  /* 0x0000080406158981 */ /* 0x000ea8000c2e1900 */
[----:B------:R1:W2:Y:S04]  /*0300*/  @!P0 LDG.E.EL R23, desc[UR4][R2.64+0xc] ;  /* 0x00000c0402178981 */ /* 0x0002a8000c2e1900 */
[----:B------:R-:W2:Y:S04]  /*0310*/  @!P0 LDG.E.EL R24, desc[UR4][R8.64+0xc] ;  /* 0x00000c0408188981 */ /* 0x000ea8000c2e1900 */
[----:B------:R-:W2:Y:S04]  /*0320*/  @!P0 LDG.E.EL R22, desc[UR4][R4.64+0xc] ;  /* 0x00000c0404168981 */ /* 0x000ea8000c2e1900 */
[----:B------:R-:W2:Y:S01]  /*0330*/  @!P0 LDG.E.EL R25, desc[UR4][R6.64+0xc] ;  /* 0x00000c0406198981 */ /* 0x000ea2000c2e1900 */
[----:B----4-:R-:W-:Y:S01]  /*0340*/  FADD R12, R12, R11 ;  /* 0x0000000b0c0c7221 */ /* 0x010fe20000000000 */
[----:B-----5:R-:W-:-:S04]  /*0350*/  FADD R15, R16, R15 ;  /* 0x0000000f100f7221 */ /* 0x020fc80000000000 */
[C---:B------:R-:W-:Y:S02]  /*0360*/  FSETP.NAN.AND P2, PT, R12.reuse, R12, PT ;  /* 0x0000000c0c00720b */ /* 0x040fe40003f48000 */
[CC--:B------:R-:W-:Y:S01]  /*0370*/  FSETP.GT.AND P1, PT, R12.reuse, R15.reuse, PT ;  /* 0x0000000f0c00720b */ /* 0x0c0fe20003f24000 */
[----:B---3--:R-:W-:Y:S01]  /*0380*/  FADD R13, R13, R10 ;  /* 0x0000000a0d0d7221 */ /* 0x008fe20000000000 */
[----:B--2---:R-:W-:Y:S02]  /*0390*/  FADD R14, R17, R14 ;  /* 0x0000000e110e7221 */ /* 0x004fe40000000000 */
[----:B-1----:R-:W-:-:S03]  /*03a0*/  FSEL R3, R12, R15, P1 ;  /* 0x0000000f0c037208 */ /* 0x002fc60000800000 */
[CC--:B------:R-:W-:Y:S02]  /*03b0*/  FSETP.GT.AND P1, PT, R13.reuse, R14.reuse, PT ;  /* 0x0000000e0d00720b */ /* 0x0c0fe40003f24000 */
[----:B------:R-:W-:Y:S02]  /*03c0*/  FSEL R3, R12, R3, P2 ;  /* 0x000000030c037208 */ /* 0x000fe40001000000 */
[C---:B------:R-:W-:Y:S02]  /*03d0*/  FSETP.NAN.AND P2, PT, R13.reuse, R13, PT ;  /* 0x0000000d0d00720b */ /* 0x040fe40003f48000 */
[----:B------:R-:W-:Y:S02]  /*03e0*/  FSEL R2, R13, R14, P1 ;  /* 0x0000000e0d027208 */ /* 0x000fe40000800000 */
[----:B------:R-:W-:Y:S02]  /*03f0*/  FSETP.NAN.AND P3, PT, R3, R3, PT ;  /* 0x000000030300720b */ /* 0x000fe40003f68000 */
[----:B------:R-:W-:Y:S01]  /*0400*/  FSEL R2, R13, R2, P2 ;  /* 0x000000020d027208 */ /* 0x000fe20001000000 */
[----:B------:R-:W-:-:S03]  /*0410*/  FADD R20, R20, R19 ;  /* 0x0000001314147221 */ /* 0x000fc60000000000 */
[----:B------:R-:W-:Y:S01]  /*0420*/  FSETP.NAN.AND P2, PT, R2, R2, PT ;  /* 0x000000020200720b */ /* 0x000fe20003f48000 */
[----:B------:R-:W-:Y:S01]  /*0430*/  FADD R21, R21, R18 ;  /* 0x0000001215157221 */ /* 0x000fe20000000000 */
[----:B------:R-:W-:-:S05]  /*0440*/  FSETP.GT.AND P1, PT, R3, R20, PT ;  /* 0x000000140300720b */ /* 0x000fca0003f24000 */
[----:B------:R-:W-:Y:S02]  /*0450*/  @!P3 FSEL R3, R3, R20, P1 ;  /* 0x000000140303b208 */ /* 0x000fe40000800000 */
[C---:B------:R-:W-:Y:S02]  /*0460*/  FSETP.GT.AND P1, PT, R2.reuse, R21, PT ;  /* 0x000000150200720b */ /* 0x040fe40003f24000 */
[----:B------:R-:W-:Y:S02]  /*0470*/  FSETP.NAN.AND P3, PT, R3, R3, PT ;  /* 0x000000030300720b */ /* 0x000fe40003f68000 */
[----:B------:R-:W-:Y:S01]  /*0480*/  @!P2 FSEL R2, R2, R21, P1 ;  /* 0x000000150202a208 */ /* 0x000fe20000800000 */
[----:B------:R-:W-:-:S03]  /*0490*/  FADD R24, R24, R23 ;  /* 0x0000001718187221 */ /* 0x000fc60000000000 */
[----:B------:R-:W-:Y:S01]  /*04a0*/  FSETP.NAN.AND P2, PT, R2, R2, PT ;  /* 0x000000020200720b */ /* 0x000fe20003f48000 */
[----:B------:R-:W-:Y:S01]  /*04b0*/  FADD R25, R25, R22 ;  /* 0x0000001619197221 */ /* 0x000fe20000000000 */
[----:B------:R-:W-:-:S05]  /*04c0*/  FSETP.GT.AND P1, PT, R3, R24, PT ;  /* 0x000000180300720b */ /* 0x000fca0003f24000 */
[----:B------:R-:W-:Y:S02]  /*04d0*/  @!P3 FSEL R3, R3, R24, P1 ;  /* 0x000000180303b208 */ /* 0x000fe40000800000 */
[----:B------:R-:W-:-:S03]  /*04e0*/  FSETP.GT.AND P1, PT, R2, R25, PT ;  /* 0x000000190200720b */ /* 0x000fc60003f24000 */
[----:B------:R-:W-:Y:S01]  /*04f0*/  FADD R4, R12, -R3 ;  /* 0x800000030c047221 */ /* 0x000fe20000000000 */
[----:B------:R-:W-:-:S03]  /*0500*/  @!P2 FSEL R2, R2, R25, P1 ;  /* 0x000000190202a208 */ /* 0x000fc60000800000 */
[----:B------:R-:W-:Y:S02]  /*0510*/  FMUL R8, R4, 1.4426950216293334961 ;  /* 0x3fb8aa3b04087820 */ /* 0x000fe40000400000 */
[----:B------:R-:W-:-:S04]  /*0520*/  FADD R4, R13, -R2 ;  /* 0x800000020d047221 */ /* 0x000fc80000000000 */
[----:B------:R-:W-:Y:S01]  /*0530*/  FMUL R4, R4, 1.4426950216293334961 ;  /* 0x3fb8aa3b04047820 */ /* 0x000fe20000400000 */
[----:B------:R-:W-:-:S04]  /*0540*/  FADD R5, R14, -R2 ;  /* 0x800000020e057221 */ /* 0x000fc80000000000 */
[----:B------:R-:W-:Y:S01]  /*0550*/  FSETP.GEU.AND P6, PT, R4, -126, PT ;  /* 0xc2fc00000400780b */ /* 0x000fe20003fce000 */
[----:B------:R-:W-:Y:S01]  /*0560*/  FMUL R5, R5, 1.4426950216293334961 ;  /* 0x3fb8aa3b05057820 */ /* 0x000fe20000400000 */
[----:B------:R-:W-:Y:S01]  /*0570*/  FSETP.GEU.AND P4, PT, R8, -126, PT ;  /* 0xc2fc00000800780b */ /* 0x000fe20003f8e000 */
[----:B------:R-:W-:-:S03]  /*0580*/  FADD R6, R15, -R3 ;  /* 0x800000030f067221 */ /* 0x000fc60000000000 */
[----:B------:R-:W-:Y:S01]  /*0590*/  FSETP.GEU.AND P1, PT, R5, -126, PT ;  /* 0xc2fc00000500780b */ /* 0x000fe20003f2e000 */
[----:B------:R-:W-:Y:S01]  /*05a0*/  FMUL R11, R6, 1.4426950216293334961 ;  /* 0x3fb8aa3b060b7820 */ /* 0x000fe20000400000 */
[----:B------:R-:W-:-:S05]  /*05b0*/  FSETP.NEU.AND P2, PT, R12, -INF , PT ;  /* 0xff8000000c00780b */ /* 0x000fca0003f4d000 */
[----:B------:R-:W-:Y:S01]  /*05c0*/  @!P6 FMUL R4, R4, 0.5 ;  /* 0x3f0000000404e820 */ /* 0x000fe20000400000 */
[----:B------:R-:W-:Y:S01]  /*05d0*/  SEL R18, RZ, 0x1, !P2 ;  /* 0x00000001ff127807 */ /* 0x000fe20005000000 */
[----:B------:R-:W-:Y:S01]  /*05e0*/  @!P4 FMUL R8, R8, 0.5 ;  /* 0x3f0000000808c820 */ /* 0x000fe20000400000 */
[----:B------:R-:W-:-:S03]  /*05f0*/  FSETP.GEU.AND P2, PT, R11, -126, PT ;  /* 0xc2fc00000b00780b */ /* 0x000fc60003f4e000 */
[----:B------:R-:W1:Y:S01]  /*0600*/  MUFU.EX2 R4, R4 ;  /* 0x0000000400047308 */ /* 0x000e620000000800 */
[----:B------:R-:W-:Y:S01]  /*0610*/  FSETP.NEU.AND P5, PT, R20, -INF , PT ;  /* 0xff8000001400780b */ /* 0x000fe20003fad000 */
[--C-:B------:R-:W-:Y:S01]  /*0620*/  FADD R6, R21, -R2.reuse ;  /* 0x8000000215067221 */ /* 0x100fe20000000000 */
[----:B------:R-:W-:Y:S01]  /*0630*/  FADD R7, R25, -R2 ;  /* 0x8000000219077221 */ /* 0x000fe20000000000 */
[----:B------:R-:W-:Y:S01]  /*0640*/  @!P1 FMUL R5, R5, 0.5 ;  /* 0x3f00000005059820 */ /* 0x000fe20000400000 */
[----:B------:R-:W-:-:S03]  /*0650*/  FSETP.NEU.AND P3, PT, R15, -INF , PT ;  /* 0xff8000000f00780b */ /* 0x000fc60003f6d000 */
[----:B------:R2:W3:Y:S01]  /*0660*/  MUFU.EX2 R9, R8 ;  /* 0x0000000800097308 */ /* 0x0004e20000000800 */
[----:B------:R-:W-:Y:S01]  /*0670*/  FMUL R6, R6, 1.4426950216293334961 ;  /* 0x3fb8aa3b06067820 */ /* 0x000fe20000400000 */
[----:B------:R-:W-:Y:S01]  /*0680*/  SEL R17, RZ, 0x4, !P5 ;  /* 0x00000004ff117807 */ /* 0x000fe20006800000 */
[--C-:B------:R-:W-:Y:S01]  /*0690*/  FADD R20, R20, -R3.reuse ;  /* 0x8000000314147221 */ /* 0x100fe20000000000 */
[----:B------:R-:W-:Y:S01]  /*06a0*/  FSETP.NEU.AND P5, PT, R13, -INF , PT ;  /* 0xff8000000d00780b */ /* 0x000fe20003fad000 */
[----:B------:R-:W-:Y:S01]  /*06b0*/  FADD R10, R24, -R3 ;  /* 0x80000003180a7221 */ /* 0x000fe20000000000 */
[----:B------:R-:W-:Y:S01]  /*06c0*/  SEL R19, RZ, 0x1fffe, !P3 ;  /* 0x0001fffeff137807 */ /* 0x000fe20005800000 */
[----:B------:R-:W-:Y:S01]  /*06d0*/  FMUL R20, R20, 1.4426950216293334961 ;  /* 0x3fb8aa3b14147820 */ /* 0x000fe20000400000 */
[----:B--2---:R-:W-:Y:S02]  /*06e0*/  FMUL R8, R7, 1.4426950216293334961 ;  /* 0x3fb8aa3b07087820 */ /* 0x004fe40000400000 */
[----:B------:R2:W4:Y:S01]  /*06f0*/  MUFU.EX2 R7, R5 ;  /* 0x0000000500077308 */ /* 0x0005220000000800 */
[----:B------:R-:W-:Y:S01]  /*0700*/  FSETP.GEU.AND P3, PT, R6, -126, PT ;  /* 0xc2fc00000600780b */ /* 0x000fe20003f6e000 */
[----:B------:R-:W-:Y:S01]  /*0710*/  FMUL R15, R10, 1.4426950216293334961 ;  /* 0x3fb8aa3b0a0f7820 */ /* 0x000fe20000400000 */
[----:B------:R-:W-:Y:S01]  /*0720*/  @!P2 FMUL R11, R11, 0.5 ;  /* 0x3f0000000b0ba820 */ /* 0x000fe20000400000 */
[----:B-1----:R-:W-:Y:S01]  /*0730*/  @!P6 FMUL R4, R4, R4 ;  /* 0x000000040404e220 */ /* 0x002fe20000400000 */
[----:B------:R-:W-:-:S02]  /*0740*/  FSETP.GEU.AND P6, PT, R20, -126, PT ;  /* 0xc2fc00001400780b */ /* 0x000fc40003fce000 */
[----:B--2---:R-:W-:Y:S02]  /*0750*/  SEL R5, RZ, 0x1, !P5 ;  /* 0x00000001ff057807 */ /* 0x004fe40006800000 */
[----:B------:R-:W-:Y:S01]  /*0760*/  FSETP.NEU.AND P5, PT, R14, -INF , PT ;  /* 0xff8000000e00780b */ /* 0x000fe20003fad000 */
[----:B------:R1:W2:Y:S01]  /*0770*/  MUFU.EX2 R12, R11 ;  /* 0x0000000b000c7308 */ /* 0x0002a20000000800 */
[----:B---3--:R-:W-:Y:S02]  /*0780*/  @!P4 FMUL R9, R9, R9 ;  /* 0x000000090909c220 */ /* 0x008fe40000400000 */
[----:B------:R-:W-:Y:S02]  /*0790*/  SEL R10, RZ, 0x1fffe, !P5 ;  /* 0x0001fffeff0a7807 */ /* 0x000fe40006800000 */
[----:B------:R-:W-:Y:S02]  /*07a0*/  FSETP.GEU.AND P5, PT, R15, -126, PT ;  /* 0xc2fc00000f00780b */ /* 0x000fe40003fae000 */
[----:B------:R-:W-:Y:S01]  /*07b0*/  FSETP.GEU.AND P4, PT, R8, -126, PT ;  /* 0xc2fc00000800780b */ /* 0x000fe20003f8e000 */
[----:B------:R-:W-:Y:S01]  /*07c0*/  @!P3 FMUL R6, R6, 0.5 ;  /* 0x3f0000000606b820 */ /* 0x000fe20000400000 */
[----:B----4-:R-:W-:Y:S01]  /*07d0*/  @!P1 FMUL R7, R7, R7 ;  /* 0x0000000707079220 */ /* 0x010fe20000400000 */
[----:B------:R-:W-:Y:S01]  /*07e0*/  @!P6 FMUL R20, R20, 0.5 ;  /* 0x3f0000001414e820 */ /* 0x000fe20000400000 */
[----:B------:R-:W-:Y:S01]  /*07f0*/  IMAD.IADD R10, R5, 0x1, R10 ;  /* 0x00000001050a7824 */ /* 0x000fe200078e020a */
[----:B------:R3:W4:Y:S01]  /*0800*/  MUFU.EX2 R14, R6 ;  /* 0x00000006000e7308 */ /* 0x0007220000000800 */
[----:B-1----:R-:W-:-:S02]  /*0810*/  FADD R11, R4, R7 ;  /* 0x00000007040b7221 */ /* 0x002fc40000000000 */
[----:B------:R-:W1:Y:S01]  /*0820*/  LDC.64 R4, c[0x0][0x228] ;  /* 0x00008a00ff047b82 */ /* 0x000e620000000a00 */
[----:B--2---:R-:W-:Y:S02]  /*0830*/  @!P2 FMUL R12, R12, R12 ;  /* 0x0000000c0c0ca220 */ /* 0x004fe40000400000 */
[----:B------:R-:W-:Y:S01]  /*0840*/  @!P5 FMUL R15, R15, 0.5 ;  /* 0x3f0000000f0fd820 */ /* 0x000fe20000400000 */
[----:B------:R-:W-:Y:S01]  /*0850*/  FSETP.NEU.AND P2, PT, R21, -INF , PT ;  /* 0xff8000001500780b */ /* 0x000fe20003f4d000 */
[----:B------:R-:W-:Y:S01]  /*0860*/  @!P4 FMUL R8, R8, 0.5 ;  /* 0x3f0000000808c820 */ /* 0x000fe20000400000 */
[----:B------:R-:W2:Y:S02]  /*0870*/  MUFU.EX2 R13, R20 ;  /* 0x00000014000d7308 */ /* 0x000ea40000000800 */
[----:B---3--:R-:W3:Y:S01]  /*0880*/  LDC.64 R6, c[0x0][0x220] ;  /* 0x00008800ff067b82 */ /* 0x008ee20000000a00 */
[----:B------:R-:W-:Y:S01]  /*0890*/  IMAD.IADD R19, R18, 0x1, R19 ;  /* 0x0000000112137824 */ /* 0x000fe200078e0213 */
[----:B------:R-:W-:-:S04]  /*08a0*/  FSETP.NEU.AND P1, PT, R25, -INF , PT ;  /* 0xff8000001900780b */ /* 0x000fc80003f2d000 */
[----:B------:R5:W2:Y:S01]  /*08b0*/  MUFU.EX2 R16, R8 ;  /* 0x0000000800107308 */ /* 0x000aa20000000800 */
[----:B------:R-:W-:Y:S01]  /*08c0*/  FADD R12, R9, R12 ;  /* 0x0000000c090c7221 */ /* 0x000fe20000000000 */
[----:B------:R-:W-:-:S06]  /*08d0*/  SEL R9, RZ, 0x7fff8, !P1 ;  /* 0x0007fff8ff097807 */ /* 0x000fcc0004800000 */
[----:B------:R-:W2:Y:S01]  /*08e0*/  MUFU.EX2 R15, R15 ;  /* 0x0000000f000f7308 */ /* 0x000ea20000000800 */
[----:B-----5:R-:W-:Y:S02]  /*08f0*/  SEL R8, RZ, 0x4, !P2 ;  /* 0x00000004ff087807 */ /* 0x020fe40005000000 */
[----:B------:R-:W-:Y:S02]  /*0900*/  FSETP.NEU.AND P2, PT, R24, -INF , PT ;  /* 0xff8000001800780b */ /* 0x000fe40003f4d000 */
[----:B------:R-:W-:Y:S02]  /*0910*/  LOP3.LUT R10, R10, 0x3, RZ, 0xc0, !PT ;  /* 0x000000030a0a7812 */ /* 0x000fe400078ec0ff */
[----:B------:R-:W-:Y:S02]  /*0920*/  SEL R18, RZ, 0x7fff8, !P2 ;  /* 0x0007fff8ff127807 */ /* 0x000fe40005000000 */
[----:B------:R-:W-:Y:S01]  /*0930*/  LOP3.LUT R19, R19, 0x3, RZ, 0xc0, !PT ;  /* 0x0000000313137812 */ /* 0x000fe200078ec0ff */
[----:B----4-:R-:W-:Y:S01]  /*0940*/  @!P3 FMUL R14, R14, R14 ;  /* 0x0000000e0e0eb220 */ /* 0x010fe20000400000 */
[----:B------:R-:W-:Y:S01]  /*0950*/  IADD3 R8, R10, R9, R8 ;  /* 0x000000090a087210 */ /* 0x000fe20007ffe008 */
[----:B--2---:R-:W-:Y:S01]  /*0960*/  @!P6 FMUL R13, R13, R13 ;  /* 0x0000000d0d0de220 */ /* 0x004fe20000400000 */
[----:B------:R-:W-:Y:S01]  /*0970*/  IADD3 R17, R19, R18, R17 ;  /* 0x0000001213117210 */ /* 0x000fe20007ffe011 */
[----:B------:R-:W-:Y:S01]  /*0980*/  FADD R11, R11, R14 ;  /* 0x0000000e0b0b7221 */ /* 0x000fe20000000000 */
[----:B------:R-:W-:Y:S01]  /*0990*/  LOP3.LUT P1, RZ, R8, 0xf, RZ, 0xc0, !PT ;  /* 0x0000000f08ff7812 */ /* 0x000fe2000782c0ff */
[----:B------:R-:W-:Y:S01]  /*09a0*/  FADD R12, R12, R13 ;  /* 0x0000000d0c0c7221 */ /* 0x000fe20000000000 */
[----:B------:R-:W-:Y:S01]  /*09b0*/  LOP3.LUT P2, RZ, R17, 0xf, RZ, 0xc0, !PT ;  /* 0x0000000f11ff7812 */ /* 0x000fe2000784c0ff */
[----:B0-----:R-:W-:Y:S01]  /*09c0*/  @!P4 FMUL R16, R16, R16 ;  /* 0x000000101010c220 */ /* 0x001fe20000400000 */
[----:B------:R-:W-:Y:S01]  /*09d0*/  @!P5 FMUL R15, R15, R15 ;  /* 0x0000000f0f0fd220 */ /* 0x000fe20000400000 */
[----:B---3--:R-:W-:Y:S01]  /*09e0*/  IMAD.WIDE R6, R0, 0x4, R6 ;  /* 0x0000000400067825 */ /* 0x008fe200078e0206 */
[----:B------:R-:W-:-:S03]  /*09f0*/  SEL R9, RZ, 0x1, !P1 ;  /* 0x00000001ff097807 */ /* 0x000fc60004800000 */
[----:B------:R-:W-:Y:S01]  /*0a00*/  FADD R14, R11, R16 ;  /* 0x000000100b0e7221 */ /* 0x000fe20000000000 */
[----:B------:R-:W-:Y:S01]  /*0a10*/  SEL R10, RZ, 0x100, !P2 ;  /* 0x00000100ff0a7807 */ /* 0x000fe20005000000 */
[----:B------:R-:W-:Y:S01]  /*0a20*/  FADD R15, R12, R15 ;  /* 0x0000000f0c0f7221 */ /* 0x000fe20000000000 */
[C---:B-1----:R-:W-:Y:S01]  /*0a30*/  IMAD.WIDE R4, R0.reuse, 0x4, R4 ;  /* 0x0000000400047825 */ /* 0x042fe200078e0204 */
[----:B------:R-:W-:Y:S01]  /*0a40*/  IADD3 R8, P1, R0, UR6, RZ ;  /* 0x0000000600087c10 */ /* 0x000fe2000ff3e0ff */
[----:B------:R0:W-:Y:S02]  /*0a50*/  @!P0 STG.E.64 desc[UR4][R6.64], R2 ;  /* 0x0000000206008986 */ /* 0x0001e4000c101b04 */
[----:B------:R-:W-:Y:S01]  /*0a60*/  IMAD.IADD R11, R9, 0x1, R10 ;  /* 0x00000001090b7824 */ /* 0x000fe200078e020a */
[----:B------:R-:W-:Y:S01]  /*0a70*/  LEA.HI.X.SX32 R9, R0, UR7, 0x1, P1 ;  /* 0x0000000700097c11 */ /* 0x000fe200088f0eff */
[----:B------:R0:W-:Y:S02]  /*0a80*/  @!P0 STG.E.64 desc[UR4][R4.64], R14 ;  /* 0x0000000e04008986 */ /* 0x0001e4000c101b04 */
[----:B0-----:R-:W-:Y:S06]  /*0a90*/  @P0 EXIT ;  /* 0x000000000000094d */ /* 0x001fec0003800000 */
[----:B------:R-:W-:Y:S01]  /*0aa0*/  STG.E.U16 desc[UR4][R8.64], R11 ;  /* 0x0000000b08007986 */ /* 0x000fe2000c101504 */
[----:B------:R-:W-:Y:S05]  /*0ab0*/  EXIT ;  /* 0x000000000000794d */ /* 0x000fea0003800000 */
.L_x_0:
[----:B------:R-:W-:-:S00]  /*0ac0*/  BRA `(.L_x_0) ;  /* 0xfffffffc00fc7947 */ /* 0x000fc0000383ffff */
[----:B------:R-:W-:-:S00]  /*0ad0*/  NOP ;  /* 0x0000000000007918 */ /* 0x000fc00000000000 */
        /* <DEDUP_REMOVED lines=10> */
.L_x_1:


//--------------------- .nv.constant0.triton_poi_fused__safe_softmax_add_1 --------------------------
	.section	.nv.constant0.triton_poi_fused__safe_softmax_add_1,"a",@progbits
	.sectionflags	@""
	.align	4
.nv.constant0.triton_poi_fused__safe_softmax_add_1:
	.zero		572
